//
// Generated by NVIDIA NVVM Compiler
//
// Compiler Build ID: CL-36424714
// Cuda compilation tools, release 13.0, V13.0.88
// Based on NVVM 20.0.0
//

.version 9.0
.target sm_100
.address_size 64

	// .globl	_Z13imageIntegralPiS_ii

.visible .entry _Z13imageIntegralPiS_ii(
	.param .u64 .ptr .align 1 _Z13imageIntegralPiS_ii_param_0,
	.param .u64 .ptr .align 1 _Z13imageIntegralPiS_ii_param_1,
	.param .u32 _Z13imageIntegralPiS_ii_param_2,
	.param .u32 _Z13imageIntegralPiS_ii_param_3
)
{
	.reg .pred 	%p<15>;
	.reg .b32 	%r<132>;
	.reg .b64 	%rd<46>;

	ld.param.u64 	%rd6, [_Z13imageIntegralPiS_ii_param_0];
	ld.param.u64 	%rd5, [_Z13imageIntegralPiS_ii_param_1];
	ld.param.u32 	%r38, [_Z13imageIntegralPiS_ii_param_2];
	ld.param.u32 	%r39, [_Z13imageIntegralPiS_ii_param_3];
	cvta.to.global.u64 	%rd1, %rd6;
	mov.u32 	%r41, %ctaid.x;
	mov.u32 	%r42, %ntid.x;
	mov.u32 	%r43, %tid.x;
	mad.lo.s32 	%r1, %r41, %r42, %r43;
	mov.u32 	%r44, %ctaid.y;
	mov.u32 	%r45, %ntid.y;
	mov.u32 	%r46, %tid.y;
	mad.lo.s32 	%r47, %r44, %r45, %r46;
	setp.ge.s32 	%p1, %r1, %r38;
	setp.ge.s32 	%p2, %r47, %r39;
	or.pred  	%p3, %p1, %p2;
	@%p3 bra 	$L__BB0_18;
	setp.lt.s32 	%p4, %r1, 0;
	mov.b32 	%r130, 0;
	@%p4 bra 	$L__BB0_17;
	add.s32 	%r50, %r47, 1;
	and.b32  	%r3, %r50, 15;
	add.s32 	%r4, %r3, -1;
	and.b32  	%r5, %r50, 7;
	add.s32 	%r6, %r5, -1;
	and.b32  	%r7, %r50, 536870896;
	and.b32  	%r8, %r50, 3;
	and.b32  	%r51, %r50, -16;
	neg.s32 	%r9, %r51;
	shl.b32 	%r10, %r38, 4;
	mov.b32 	%r116, 0;
	mul.wide.s32 	%rd3, %r38, 4;
	mov.u32 	%r130, %r116;
$L__BB0_3:
	mov.u32 	%r11, %r116;
	setp.lt.u32 	%p5, %r47, 15;
	mov.b32 	%r125, 0;
	@%p5 bra 	$L__BB0_6;
	mov.u32 	%r118, %r11;
	mov.u32 	%r119, %r9;
$L__BB0_5:
	.pragma "nounroll";
	mul.wide.s32 	%rd7, %r118, 4;
	add.s64 	%rd8, %rd1, %rd7;
	ld.global.u32 	%r54, [%rd8];
	add.s32 	%r55, %r54, %r130;
	add.s64 	%rd10, %rd8, %rd3;
	ld.global.u32 	%r56, [%rd10];
	add.s32 	%r57, %r56, %r55;
	add.s64 	%rd11, %rd10, %rd3;
	ld.global.u32 	%r58, [%rd11];
	add.s32 	%r59, %r58, %r57;
	add.s64 	%rd12, %rd11, %rd3;
	ld.global.u32 	%r60, [%rd12];
	add.s32 	%r61, %r60, %r59;
	add.s64 	%rd13, %rd12, %rd3;
	ld.global.u32 	%r62, [%rd13];
	add.s32 	%r63, %r62, %r61;
	add.s64 	%rd14, %rd13, %rd3;
	ld.global.u32 	%r64, [%rd14];
	add.s32 	%r65, %r64, %r63;
	add.s64 	%rd15, %rd14, %rd3;
	ld.global.u32 	%r66, [%rd15];
	add.s32 	%r67, %r66, %r65;
	add.s64 	%rd16, %rd15, %rd3;
	ld.global.u32 	%r68, [%rd16];
	add.s32 	%r69, %r68, %r67;
	add.s64 	%rd17, %rd16, %rd3;
	ld.global.u32 	%r70, [%rd17];
	add.s32 	%r71, %r70, %r69;
	add.s64 	%rd18, %rd17, %rd3;
	ld.global.u32 	%r72, [%rd18];
	add.s32 	%r73, %r72, %r71;
	add.s64 	%rd19, %rd18, %rd3;
	ld.global.u32 	%r74, [%rd19];
	add.s32 	%r75, %r74, %r73;
	add.s64 	%rd20, %rd19, %rd3;
	ld.global.u32 	%r76, [%rd20];
	add.s32 	%r77, %r76, %r75;
	add.s64 	%rd21, %rd20, %rd3;
	ld.global.u32 	%r78, [%rd21];
	add.s32 	%r79, %r78, %r77;
	add.s64 	%rd22, %rd21, %rd3;
	ld.global.u32 	%r80, [%rd22];
	add.s32 	%r81, %r80, %r79;
	add.s64 	%rd23, %rd22, %rd3;
	ld.global.u32 	%r82, [%rd23];
	add.s32 	%r83, %r82, %r81;
	add.s64 	%rd24, %rd23, %rd3;
	ld.global.u32 	%r84, [%rd24];
	add.s32 	%r130, %r84, %r83;
	add.s32 	%r119, %r119, 16;
	add.s32 	%r118, %r118, %r10;
	setp.ne.s32 	%p6, %r119, 0;
	mov.u32 	%r125, %r7;
	@%p6 bra 	$L__BB0_5;
$L__BB0_6:
	setp.eq.s32 	%p7, %r3, 0;
	@%p7 bra 	$L__BB0_16;
	setp.lt.u32 	%p8, %r4, 7;
	@%p8 bra 	$L__BB0_9;
	mad.lo.s32 	%r86, %r125, %r38, %r11;
	mul.wide.s32 	%rd25, %r86, 4;
	add.s64 	%rd26, %rd1, %rd25;
	ld.global.u32 	%r87, [%rd26];
	add.s32 	%r88, %r87, %r130;
	add.s64 	%rd28, %rd26, %rd3;
	ld.global.u32 	%r89, [%rd28];
	add.s32 	%r90, %r89, %r88;
	add.s64 	%rd29, %rd28, %rd3;
	ld.global.u32 	%r91, [%rd29];
	add.s32 	%r92, %r91, %r90;
	add.s64 	%rd30, %rd29, %rd3;
	ld.global.u32 	%r93, [%rd30];
	add.s32 	%r94, %r93, %r92;
	add.s64 	%rd31, %rd30, %rd3;
	ld.global.u32 	%r95, [%rd31];
	add.s32 	%r96, %r95, %r94;
	add.s64 	%rd32, %rd31, %rd3;
	ld.global.u32 	%r97, [%rd32];
	add.s32 	%r98, %r97, %r96;
	add.s64 	%rd33, %rd32, %rd3;
	ld.global.u32 	%r99, [%rd33];
	add.s32 	%r100, %r99, %r98;
	add.s64 	%rd34, %rd33, %rd3;
	ld.global.u32 	%r101, [%rd34];
	add.s32 	%r130, %r101, %r100;
	add.s32 	%r125, %r125, 8;
$L__BB0_9:
	setp.eq.s32 	%p9, %r5, 0;
	@%p9 bra 	$L__BB0_16;
	setp.lt.u32 	%p10, %r6, 3;
	@%p10 bra 	$L__BB0_12;
	mad.lo.s32 	%r103, %r125, %r38, %r11;
	mul.wide.s32 	%rd35, %r103, 4;
	add.s64 	%rd36, %rd1, %rd35;
	ld.global.u32 	%r104, [%rd36];
	add.s32 	%r105, %r104, %r130;
	add.s64 	%rd38, %rd36, %rd3;
	ld.global.u32 	%r106, [%rd38];
	add.s32 	%r107, %r106, %r105;
	add.s64 	%rd39, %rd38, %rd3;
	ld.global.u32 	%r108, [%rd39];
	add.s32 	%r109, %r108, %r107;
	add.s64 	%rd40, %rd39, %rd3;
	ld.global.u32 	%r110, [%rd40];
	add.s32 	%r130, %r110, %r109;
	add.s32 	%r125, %r125, 4;
$L__BB0_12:
	setp.eq.s32 	%p11, %r8, 0;
	@%p11 bra 	$L__BB0_16;
	setp.eq.s32 	%p12, %r8, 1;
	mad.lo.s32 	%r111, %r125, %r38, %r11;
	mul.wide.s32 	%rd41, %r111, 4;
	add.s64 	%rd2, %rd1, %rd41;
	ld.global.u32 	%r112, [%rd2];
	add.s32 	%r130, %r112, %r130;
	@%p12 bra 	$L__BB0_16;
	setp.eq.s32 	%p13, %r8, 2;
	add.s64 	%rd4, %rd2, %rd3;
	ld.global.u32 	%r113, [%rd4];
	add.s32 	%r130, %r113, %r130;
	@%p13 bra 	$L__BB0_16;
	add.s64 	%rd42, %rd4, %rd3;
	ld.global.u32 	%r114, [%rd42];
	add.s32 	%r130, %r114, %r130;
$L__BB0_16:
	add.s32 	%r116, %r11, 1;
	setp.ne.s32 	%p14, %r11, %r1;
	@%p14 bra 	$L__BB0_3;
$L__BB0_17:
	mad.lo.s32 	%r115, %r38, %r47, %r1;
	cvta.to.global.u64 	%rd43, %rd5;
	mul.wide.s32 	%rd44, %r115, 4;
	add.s64 	%rd45, %rd43, %rd44;
	st.global.u32 	[%rd45], %r130;
$L__BB0_18:
	ret;

}


// ===== COMPILED SASS (sm_100) =====

	.target	sm_100

	.elftype	@"ET_EXEC"


//--------------------- .note.nv.tkinfo           --------------------------
	.section	.note.nv.tkinfo,"",@"SHT_NOTE"
	.sectionflags	@"SHF_NOTE_NV_TKINFO"
	.tkinfo
        /*0018*/ 	.word	0x00000002
        /*0030*/ 	.string	""
        /*0030*/ 	.string	"ptxas"
        /*0030*/ 	.string	"Cuda compilation tools, release 13.0, V13.0.88"
        /*0030*/ 	.string	"Build cuda_13.0.r13.0/compiler.36424714_0"
        /*0030*/ 	.string	"-arch sm_100 -m 64 "



//--------------------- .note.nv.cuinfo           --------------------------
	.section	.note.nv.cuinfo,"",@"SHT_NOTE"
	.sectionflags	@"SHF_NOTE_NV_CUINFO"
        /*0018*/ 	.short	0x0002
        /*001a*/ 	.short	0x0064
        /*001c*/ 	.short	0x0082
	.zero		2


//--------------------- .nv.info                  --------------------------
	.section	.nv.info,"",@"SHT_CUDA_INFO"
	.align	4


	//----- nvinfo : EIATTR_REGCOUNT
	.align		4
        /*0000*/ 	.byte	0x04, 0x2f
        /*0002*/ 	.short	(.L_1 - .L_0)
	.align		4
.L_0:
        /*0004*/ 	.word	index@(_Z13imageIntegralPiS_ii)
        /*0008*/ 	.word	0x00000020


	//----- nvinfo : EIATTR_FRAME_SIZE
	.align		4
.L_1:
        /*000c*/ 	.byte	0x04, 0x11
        /*000e*/ 	.short	(.L_3 - .L_2)
	.align		4
.L_2:
        /*0010*/ 	.word	index@(_Z13imageIntegralPiS_ii)
        /*0014*/ 	.word	0x00000000


	//----- nvinfo : EIATTR_MIN_STACK_SIZE
	.align		4
.L_3:
        /*0018*/ 	.byte	0x04, 0x12
        /*001a*/ 	.short	(.L_5 - .L_4)
	.align		4
.L_4:
        /*001c*/ 	.word	index@(_Z13imageIntegralPiS_ii)
        /*0020*/ 	.word	0x00000000
.L_5:


//--------------------- .nv.compat                --------------------------
	.section	.nv.compat,"",@"SHT_CUDA_COMPAT_INFO"
	.align	4
        /*0000*/ 	.byte	0x02, 0x09, 0x00, 0x00, 0x02, 0x02, 0x01, 0x00, 0x02, 0x05, 0x05, 0x00, 0x03, 0x07, 0x01, 0x01
        /*0010*/ 	.byte	0x02, 0x03, 0x00, 0x00, 0x02, 0x06, 0x01, 0x00, 0x04, 0x0b, 0x08, 0x00, 0x09, 0x00, 0x00, 0x00
        /*0020*/ 	.byte	0x00, 0x00, 0x00, 0x00


//--------------------- .nv.info._Z13imageIntegralPiS_ii --------------------------
	.section	.nv.info._Z13imageIntegralPiS_ii,"",@"SHT_CUDA_INFO"
	.sectionflags	@""
	.align	4


	//----- nvinfo : EIATTR_CUDA_API_VERSION
	.align		4
        /*0000*/ 	.byte	0x04, 0x37
        /*0002*/ 	.short	(.L_7 - .L_6)
.L_6:
        /*0004*/ 	.word	0x00000082


	//----- nvinfo : EIATTR_KPARAM_INFO
	.align		4
.L_7:
        /*0008*/ 	.byte	0x04, 0x17
        /*000a*/ 	.short	(.L_9 - .L_8)
.L_8:
        /*000c*/ 	.word	0x00000000
        /*0010*/ 	.short	0x0003
        /*0012*/ 	.short	0x0014
        /*0014*/ 	.byte	0x00, 0xf0, 0x11, 0x00


	//----- nvinfo : EIATTR_KPARAM_INFO
	.align		4
.L_9:
        /*0018*/ 	.byte	0x04, 0x17
        /*001a*/ 	.short	(.L_11 - .L_10)
.L_10:
        /*001c*/ 	.word	0x00000000
        /*0020*/ 	.short	0x0002
        /*0022*/ 	.short	0x0010
        /*0024*/ 	.byte	0x00, 0xf0, 0x11, 0x00


	//----- nvinfo : EIATTR_KPARAM_INFO
	.align		4
.L_11:
        /*0028*/ 	.byte	0x04, 0x17
        /*002a*/ 	.short	(.L_13 - .L_12)
.L_12:
        /*002c*/ 	.word	0x00000000
        /*0030*/ 	.short	0x0001
        /*0032*/ 	.short	0x0008
        /*0034*/ 	.byte	0x00, 0xf5, 0x21, 0x00


	//----- nvinfo : EIATTR_KPARAM_INFO
	.align		4
.L_13:
        /*0038*/ 	.byte	0x04, 0x17
        /*003a*/ 	.short	(.L_15 - .L_14)
.L_14:
        /*003c*/ 	.word	0x00000000
        /*0040*/ 	.short	0x0000
        /*0042*/ 	.short	0x0000
        /*0044*/ 	.byte	0x00, 0xf5, 0x21, 0x00


	//----- nvinfo : EIATTR_SPARSE_MMA_MASK
	.align		4
.L_15:
        /*0048*/ 	.byte	0x03, 0x50
        /*004a*/ 	.short	0x0000


	//----- nvinfo : EIATTR_MAXREG_COUNT
	.align		4
        /*004c*/ 	.byte	0x03, 0x1b
        /*004e*/ 	.short	0x00ff


	//----- nvinfo : EIATTR_MERCURY_ISA_VERSION
	.align		4
        /*0050*/ 	.byte	0x03, 0x5f
        /*0052*/ 	.short	0x0101


	//----- nvinfo : EIATTR_VRC_CTA_INIT_COUNT
	.align		4
        /*0054*/ 	.byte	0x02, 0x4a
	.zero		1
	.zero		1


	//----- nvinfo : EIATTR_EXIT_INSTR_OFFSETS
	.align		4
        /*0058*/ 	.byte	0x04, 0x1c
        /*005a*/ 	.short	(.L_17 - .L_16)


	//   ....[0]....
.L_16:
        /*005c*/ 	.word	0x000000c0


	//   ....[1]....
        /*0060*/ 	.word	0x00000a30


	//----- nvinfo : EIATTR_CRS_STACK_SIZE
	.align		4
.L_17:
        /*0064*/ 	.byte	0x04, 0x1e
        /*0066*/ 	.short	(.L_19 - .L_18)
.L_18:
        /*0068*/ 	.word	0x00000000


	//----- nvinfo : EIATTR_CBANK_PARAM_SIZE
	.align		4
.L_19:
        /*006c*/ 	.byte	0x03, 0x19
        /*006e*/ 	.short	0x0018


	//----- nvinfo : EIATTR_PARAM_CBANK
	.align		4
        /*0070*/ 	.byte	0x04, 0x0a
        /*0072*/ 	.short	(.L_21 - .L_20)
	.align		4
.L_20:
        /*0074*/ 	.word	index@(.nv.constant0._Z13imageIntegralPiS_ii)
        /*0078*/ 	.short	0x0380
        /*007a*/ 	.short	0x0018


	//----- nvinfo : EIATTR_SW_WAR
	.align		4
.L_21:
        /*007c*/ 	.byte	0x04, 0x36
        /*007e*/ 	.short	(.L_23 - .L_22)
.L_22:
        /*0080*/ 	.word	0x00000008
.L_23:


//--------------------- .nv.callgraph             --------------------------
	.section	.nv.callgraph,"",@"SHT_CUDA_CALLGRAPH"
	.align	4
	.sectionentsize	8
	.align		4
        /*0000*/ 	.word	0x00000000
	.align		4
        /*0004*/ 	.word	0xffffffff
	.align		4
        /*0008*/ 	.word	0x00000000
	.align		4
        /*000c*/ 	.word	0xfffffffe
	.align		4
        /*0010*/ 	.word	0x00000000
	.align		4
        /*0014*/ 	.word	0xfffffffd
	.align		4
        /*0018*/ 	.word	0x00000000
	.align		4
        /*001c*/ 	.word	0xfffffffc


//--------------------- .text._Z13imageIntegralPiS_ii --------------------------
	.section	.text._Z13imageIntegralPiS_ii,"ax",@progbits
	.align	128
        .global         _Z13imageIntegralPiS_ii
        .type           _Z13imageIntegralPiS_ii,@function
        .size           _Z13imageIntegralPiS_ii,(.L_x_14 - _Z13imageIntegralPiS_ii)
        .other          _Z13imageIntegralPiS_ii,@"STO_CUDA_ENTRY STV_DEFAULT"
_Z13imageIntegralPiS_ii:
.text._Z13imageIntegralPiS_ii:
[----:B------:R-:W-:Y:S01]  /*0000*/  LDC R1, c[0x0][0x37c] ;  /* 0x0000df00ff017b82 */ /* 0x000fe20000000800 */
[----:B------:R-:W0:Y:S07]  /*0010*/  S2R R5, SR_TID.Y ;  /* 0x0000000000057919 */ /* 0x000e2e0000002200 */
[----:B------:R-:W1:Y:S01]  /*0020*/  LDC R3, c[0x0][0x360] ;  /* 0x0000d800ff037b82 */ /* 0x000e620000000800 */
[----:B------:R-:W2:Y:S01]  /*0030*/  LDCU.64 UR6, c[0x0][0x390] ;  /* 0x00007200ff0677ac */ /* 0x000ea20008000a00 */
[----:B------:R-:W1:Y:S06]  /*0040*/  S2R R2, SR_TID.X ;  /* 0x0000000000027919 */ /* 0x000e6c0000002100 */
[----:B------:R-:W0:Y:S08]  /*0050*/  S2UR UR5, SR_CTAID.Y ;  /* 0x00000000000579c3 */ /* 0x000e300000002600 */
[----:B------:R-:W0:Y:S08]  /*0060*/  LDC R0, c[0x0][0x364] ;  /* 0x0000d900ff007b82 */ /* 0x000e300000000800 */
[----:B------:R-:W1:Y:S01]  /*0070*/  S2UR UR4, SR_CTAID.X ;  /* 0x00000000000479c3 */ /* 0x000e620000002500 */
[----:B0-----:R-:W-:-:S05]  /*0080*/  IMAD R0, R0, UR5, R5 ;  /* 0x0000000500007c24 */ /* 0x001fca000f8e0205 */
[----:B--2---:R-:W-:Y:S01]  /*0090*/  ISETP.GE.AND P0, PT, R0, UR7, PT ;  /* 0x0000000700007c0c */ /* 0x004fe2000bf06270 */
[----:B-1----:R-:W-:-:S05]  /*00a0*/  IMAD R3, R3, UR4, R2 ;  /* 0x0000000403037c24 */ /* 0x002fca000f8e0202 */
[----:B------:R-:W-:-:S13]  /*00b0*/  ISETP.GE.OR P0, PT, R3, UR6, P0 ;  /* 0x0000000603007c0c */ /* 0x000fda0008706670 */
[----:B------:R-:W-:Y:S05]  /*00c0*/  @P0 EXIT ;  /* 0x000000000000094d */ /* 0x000fea0003800000 */
[----:B------:R-:W-:Y:S01]  /*00d0*/  ISETP.GE.AND P0, PT, R3, RZ, PT ;  /* 0x000000ff0300720c */ /* 0x000fe20003f06270 */
[----:B------:R-:W0:Y:S01]  /*00e0*/  LDCU.64 UR4, c[0x0][0x358] ;  /* 0x00006b00ff0477ac */ /* 0x000e220008000a00 */
[----:B------:R-:W-:Y:S01]  /*00f0*/  BSSY.RECONVERGENT B0, `(.L_x_0) ;  /* 0x000008e000007945 */ /* 0x000fe20003800200 */
[----:B------:R-:W-:-:S10]  /*0100*/  HFMA2 R12, -RZ, RZ, 0, 0 ;  /* 0x00000000ff0c7431 */ /* 0x000fd400000001ff */
[----:B------:R-:W-:Y:S05]  /*0110*/  @!P0 BRA `(.L_x_1) ;  /* 0x00000008002c8947 */ /* 0x000fea0003800000 */
[----:B------:R-:W-:Y:S02]  /*0120*/  IADD3 R8, PT, PT, R0, 0x1, RZ ;  /* 0x0000000100087810 */ /* 0x000fe40007ffe0ff */
[----:B------:R-:W-:Y:S02]  /*0130*/  MOV R12, RZ ;  /* 0x000000ff000c7202 */ /* 0x000fe40000000f00 */
[C---:B------:R-:W-:Y:S02]  /*0140*/  LOP3.LUT R4, R8.reuse, 0xf, RZ, 0xc0, !PT ;  /* 0x0000000f08047812 */ /* 0x040fe400078ec0ff */
[C---:B------:R-:W-:Y:S02]  /*0150*/  LOP3.LUT R5, R8.reuse, 0x7, RZ, 0xc0, !PT ;  /* 0x0000000708057812 */ /* 0x040fe400078ec0ff */
[----:B------:R-:W-:Y:S01]  /*0160*/  LOP3.LUT R9, R8, 0xfffffff0, RZ, 0xc0, !PT ;  /* 0xfffffff008097812 */ /* 0x000fe200078ec0ff */
[----:B------:R-:W-:Y:S01]  /*0170*/  VIADD R2, R4, 0xffffffff ;  /* 0xffffffff04027836 */ /* 0x000fe20000000000 */
[----:B------:R-:W-:-:S02]  /*0180*/  IADD3 R6, PT, PT, R5, -0x1, RZ ;  /* 0xffffffff05067810 */ /* 0x000fc40007ffe0ff */
[----:B------:R-:W-:Y:S02]  /*0190*/  LOP3.LUT R7, R8, 0x1ffffff0, RZ, 0xc0, !PT ;  /* 0x1ffffff008077812 */ /* 0x000fe400078ec0ff */
[----:B------:R-:W-:Y:S01]  /*01a0*/  ISETP.GE.U32.AND P1, PT, R6, 0x3, PT ;  /* 0x000000030600780c */ /* 0x000fe20003f26070 */
[----:B------:R-:W-:Y:S01]  /*01b0*/  IMAD.MOV.U32 R6, RZ, RZ, RZ ;  /* 0x000000ffff067224 */ /* 0x000fe200078e00ff */
[----:B------:R-:W-:Y:S02]  /*01c0*/  ISETP.GE.U32.AND P0, PT, R2, 0x7, PT ;  /* 0x000000070200780c */ /* 0x000fe40003f06070 */
[----:B------:R-:W-:Y:S02]  /*01d0*/  LOP3.LUT R8, R8, 0x3, RZ, 0xc0, !PT ;  /* 0x0000000308087812 */ /* 0x000fe400078ec0ff */
[----:B------:R-:W-:-:S09]  /*01e0*/  IADD3 R9, PT, PT, -R9, RZ, RZ ;  /* 0x000000ff09097210 */ /* 0x000fd20007ffe1ff */
.L_x_12:
[----:B------:R-:W-:Y:S01]  /*01f0*/  ISETP.GE.U32.AND P2, PT, R0, 0xf, PT ;  /* 0x0000000f0000780c */ /* 0x000fe20003f46070 */
[----:B------:R-:W-:Y:S01]  /*0200*/  BSSY.RECONVERGENT B1, `(.L_x_2) ;  /* 0x0000036000017945 */ /* 0x000fe20003800200 */
[----:B------:R-:W-:-:S11]  /*0210*/  IMAD.MOV.U32 R13, RZ, RZ, RZ ;  /* 0x000000ffff0d7224 */ /* 0x000fd600078e00ff */
[----:B------:R-:W-:Y:S05]  /*0220*/  @!P2 BRA `(.L_x_3) ;  /* 0x0000000000cca947 */ /* 0x000fea0003800000 */
[----:B------:R-:W-:Y:S01]  /*0230*/  BSSY.RECONVERGENT B2, `(.L_x_4) ;  /* 0x0000031000027945 */ /* 0x000fe20003800200 */
[----:B------:R-:W-:Y:S02]  /*0240*/  MOV R20, R6 ;  /* 0x0000000600147202 */ /* 0x000fe40000000f00 */
[----:B------:R-:W-:-:S07]  /*0250*/  MOV R2, R9 ;  /* 0x0000000900027202 */ /* 0x000fce0000000f00 */
.L_x_5:
[----:B------:R-:W1:Y:S08]  /*0260*/  LDC.64 R16, c[0x0][0x380] ;  /* 0x0000e000ff107b82 */ /* 0x000e700000000a00 */
[----:B------:R-:W2:Y:S01]  /*0270*/  LDC R25, c[0x0][0x390] ;  /* 0x0000e400ff197b82 */ /* 0x000ea20000000800 */
[----:B-1----:R-:W-:-:S05]  /*0280*/  IMAD.WIDE R16, R20, 0x4, R16 ;  /* 0x0000000414107825 */ /* 0x002fca00078e0210 */
[----:B0-----:R0:W3:Y:S01]  /*0290*/  LDG.E R13, desc[UR4][R16.64] ;  /* 0x00000004100d7981 */ /* 0x0010e2000c1e1900 */
[----:B--2---:R-:W-:-:S04]  /*02a0*/  IMAD.WIDE R14, R25, 0x4, R16 ;  /* 0x00000004190e7825 */ /* 0x004fc800078e0210 */
[C---:B------:R-:W-:Y:S02]  /*02b0*/  IMAD.WIDE R10, R25.reuse, 0x4, R14 ;  /* 0x00000004190a7825 */ /* 0x040fe400078e020e */
[----:B------:R-:W3:Y:S02]  /*02c0*/  LDG.E R15, desc[UR4][R14.64] ;  /* 0x000000040e0f7981 */ /* 0x000ee4000c1e1900 */
[C---:B------:R-:W-:Y:S02]  /*02d0*/  IMAD.WIDE R26, R25.reuse, 0x4, R10 ;  /* 0x00000004191a7825 */ /* 0x040fe400078e020a */
[----:B------:R1:W2:Y:S04]  /*02e0*/  LDG.E R21, desc[UR4][R10.64] ;  /* 0x000000040a157981 */ /* 0x0002a8000c1e1900 */
[----:B------:R-:W2:Y:S01]  /*02f0*/  LDG.E R14, desc[UR4][R26.64] ;  /* 0x000000041a0e7981 */ /* 0x000ea2000c1e1900 */
[----:B0-----:R-:W-:-:S04]  /*0300*/  IMAD.WIDE R16, R25, 0x4, R26 ;  /* 0x0000000419107825 */ /* 0x001fc800078e021a */
[----:B------:R-:W-:-:S04]  /*0310*/  IMAD.WIDE R28, R25, 0x4, R16 ;  /* 0x00000004191c7825 */ /* 0x000fc800078e0210 */
[C---:B------:R-:W-:Y:S02]  /*0320*/  IMAD.WIDE R22, R25.reuse, 0x4, R28 ;  /* 0x0000000419167825 */ /* 0x040fe400078e021c */
[----:B------:R-:W4:Y:S02]  /*0330*/  LDG.E R28, desc[UR4][R28.64] ;  /* 0x000000041c1c7981 */ /* 0x000f24000c1e1900 */
[C---:B------:R-:W-:Y:S02]  /*0340*/  IMAD.WIDE R18, R25.reuse, 0x4, R22 ;  /* 0x0000000419127825 */ /* 0x040fe400078e0216 */
[----:B------:R-:W5:Y:S04]  /*0350*/  LDG.E R27, desc[UR4][R22.64] ;  /* 0x00000004161b7981 */ /* 0x000f68000c1e1900 */
[----:B------:R-:W5:Y:S01]  /*0360*/  LDG.E R26, desc[UR4][R18.64] ;  /* 0x00000004121a7981 */ /* 0x000f62000c1e1900 */
[----:B-1----:R-:W-:-:S05]  /*0370*/  IMAD.WIDE R10, R25, 0x4, R18 ;  /* 0x00000004190a7825 */ /* 0x002fca00078e0212 */
[----:B------:R-:W5:Y:S01]  /*0380*/  LDG.E R29, desc[UR4][R10.64] ;  /* 0x000000040a1d7981 */ /* 0x000f62000c1e1900 */
[----:B---3--:R-:W-:Y:S01]  /*0390*/  IADD3 R24, PT, PT, R15, R13, R12 ;  /* 0x0000000d0f187210 */ /* 0x008fe20007ffe00c */
[----:B------:R-:W-:-:S03]  /*03a0*/  IMAD.WIDE R12, R25, 0x4, R10 ;  /* 0x00000004190c7825 */ /* 0x000fc600078e020a */
[----:B--2---:R-:W-:Y:S01]  /*03b0*/  IADD3 R21, PT, PT, R14, R21, R24 ;  /* 0x000000150e157210 */ /* 0x004fe20007ffe018 */
[C---:B------:R-:W-:Y:S01]  /*03c0*/  IMAD.WIDE R14, R25.reuse, 0x4, R12 ;  /* 0x00000004190e7825 */ /* 0x040fe200078e020c */
[----:B------:R0:W4:Y:S04]  /*03d0*/  LDG.E R24, desc[UR4][R16.64] ;  /* 0x0000000410187981 */ /* 0x000128000c1e1900 */
[----:B------:R-:W2:Y:S01]  /*03e0*/  LDG.E R12, desc[UR4][R12.64] ;  /* 0x000000040c0c7981 */ /* 0x000ea2000c1e1900 */
[----:B0-----:R-:W-:-:S03]  /*03f0*/  IMAD.WIDE R16, R25, 0x4, R14 ;  /* 0x0000000419107825 */ /* 0x001fc600078e020e */
[----:B------:R0:W3:Y:S01]  /*0400*/  LDG.E R13, desc[UR4][R14.64] ;  /* 0x000000040e0d7981 */ /* 0x0000e2000c1e1900 */
[----:B------:R-:W-:-:S03]  /*0410*/  IMAD.WIDE R18, R25, 0x4, R16 ;  /* 0x0000000419127825 */ /* 0x000fc600078e0210 */
[----:B------:R-:W3:Y:S01]  /*0420*/  LDG.E R16, desc[UR4][R16.64] ;  /* 0x0000000410107981 */ /* 0x000ee2000c1e1900 */
[----:B------:R-:W-:-:S03]  /*0430*/  IMAD.WIDE R22, R25, 0x4, R18 ;  /* 0x0000000419167825 */ /* 0x000fc600078e0212 */
[----:B------:R-:W3:Y:S01]  /*0440*/  LDG.E R18, desc[UR4][R18.64] ;  /* 0x0000000412127981 */ /* 0x000ee2000c1e1900 */
[----:B------:R-:W-:-:S03]  /*0450*/  IMAD.WIDE R10, R25, 0x4, R22 ;  /* 0x00000004190a7825 */ /* 0x000fc600078e0216 */
[----:B------:R-:W3:Y:S01]  /*0460*/  LDG.E R23, desc[UR4][R22.64] ;  /* 0x0000000416177981 */ /* 0x000ee2000c1e1900 */
[----:B0-----:R-:W-:-:S03]  /*0470*/  IMAD.WIDE R14, R25, 0x4, R10 ;  /* 0x00000004190e7825 */ /* 0x001fc600078e020a */
[----:B------:R-:W3:Y:S04]  /*0480*/  LDG.E R10, desc[UR4][R10.64] ;  /* 0x000000040a0a7981 */ /* 0x000ee8000c1e1900 */
[----:B------:R-:W3:Y:S01]  /*0490*/  LDG.E R14, desc[UR4][R14.64] ;  /* 0x000000040e0e7981 */ /* 0x000ee2000c1e1900 */
[----:B------:R-:W-:-:S05]  /*04a0*/  VIADD R2, R2, 0x10 ;  /* 0x0000001002027836 */ /* 0x000fca0000000000 */
[----:B------:R-:W-:Y:S02]  /*04b0*/  ISETP.NE.AND P2, PT, R2, RZ, PT ;  /* 0x000000ff0200720c */ /* 0x000fe40003f45270 */
[----:B------:R-:W-:Y:S02]  /*04c0*/  LEA R20, R25, R20, 0x4 ;  /* 0x0000001419147211 */ /* 0x000fe400078e20ff */
[----:B----4-:R-:W-:-:S04]  /*04d0*/  IADD3 R21, PT, PT, R28, R24, R21 ;  /* 0x000000181c157210 */ /* 0x010fc80007ffe015 */
[----:B-----5:R-:W-:-:S04]  /*04e0*/  IADD3 R21, PT, PT, R26, R27, R21 ;  /* 0x0000001b1a157210 */ /* 0x020fc80007ffe015 */
[----:B--2---:R-:W-:-:S04]  /*04f0*/  IADD3 R12, PT, PT, R12, R29, R21 ;  /* 0x0000001d0c0c7210 */ /* 0x004fc80007ffe015 */
[----:B---3--:R-:W-:-:S04]  /*0500*/  IADD3 R12, PT, PT, R16, R13, R12 ;  /* 0x0000000d100c7210 */ /* 0x008fc80007ffe00c */
[----:B------:R-:W-:-:S04]  /*0510*/  IADD3 R13, PT, PT, R23, R18, R12 ;  /* 0x00000012170d7210 */ /* 0x000fc80007ffe00c */
[----:B------:R-:W-:Y:S01]  /*0520*/  IADD3 R12, PT, PT, R14, R10, R13 ;  /* 0x0000000a0e0c7210 */ /* 0x000fe20007ffe00d */
[----:B------:R-:W-:Y:S06]  /*0530*/  @P2 BRA `(.L_x_5) ;  /* 0xfffffffc00482947 */ /* 0x000fec000383ffff */
[----:B------:R-:W-:Y:S05]  /*0540*/  BSYNC.RECONVERGENT B2 ;  /* 0x0000000000027941 */ /* 0x000fea0003800200 */
.L_x_4:
[----:B------:R-:W-:-:S07]  /*0550*/  MOV R13, R7 ;  /* 0x00000007000d7202 */ /* 0x000fce0000000f00 */
.L_x_3:
[----:B0-----:R-:W-:Y:S05]  /*0560*/  BSYNC.RECONVERGENT B1 ;  /* 0x0000000000017941 */ /* 0x001fea0003800200 */
.L_x_2:
[----:B------:R-:W-:Y:S01]  /*0570*/  ISETP.NE.AND P2, PT, R4, RZ, PT ;  /* 0x000000ff0400720c */ /* 0x000fe20003f45270 */
[----:B------:R-:W-:-:S12]  /*0580*/  BSSY.RECONVERGENT B1, `(.L_x_6) ;  /* 0x0000041000017945 */ /* 0x000fd80003800200 */
[----:B------:R-:W-:Y:S05]  /*0590*/  @!P2 BRA `(.L_x_7) ;  /* 0x0000000000fca947 */ /* 0x000fea0003800000 */
[----:B------:R-:W-:Y:S01]  /*05a0*/  BSSY.RECONVERGENT B2, `(.L_x_8) ;  /* 0x000001b000027945 */ /* 0x000fe20003800200 */
[----:B------:R-:W-:-:S03]  /*05b0*/  ISETP.NE.AND P2, PT, R5, RZ, PT ;  /* 0x000000ff0500720c */ /* 0x000fc60003f45270 */
[----:B------:R-:W-:Y:S10]  /*05c0*/  @!P0 BRA `(.L_x_9) ;  /* 0x0000000000608947 */ /* 0x000ff40003800000 */
[----:B------:R-:W0:Y:S08]  /*05d0*/  LDC R27, c[0x0][0x390] ;  /* 0x0000e400ff1b7b82 */ /* 0x000e300000000800 */
[----:B------:R-:W1:Y:S01]  /*05e0*/  LDC.64 R22, c[0x0][0x380] ;  /* 0x0000e000ff167b82 */ /* 0x000e620000000a00 */
[----:B0-----:R-:W-:-:S04]  /*05f0*/  IMAD R11, R13, R27, R6 ;  /* 0x0000001b0d0b7224 */ /* 0x001fc800078e0206 */
[----:B-1----:R-:W-:-:S04]  /*0600*/  IMAD.WIDE R22, R11, 0x4, R22 ;  /* 0x000000040b167825 */ /* 0x002fc800078e0216 */
[C---:B------:R-:W-:Y:S02]  /*0610*/  IMAD.WIDE R10, R27.reuse, 0x4, R22 ;  /* 0x000000041b0a7825 */ /* 0x040fe400078e0216 */
[----:B------:R-:W2:Y:S02]  /*0620*/  LDG.E R23, desc[UR4][R22.64] ;  /* 0x0000000416177981 */ /* 0x000ea4000c1e1900 */
[C---:B------:R-:W-:Y:S02]  /*0630*/  IMAD.WIDE R14, R27.reuse, 0x4, R10 ;  /* 0x000000041b0e7825 */ /* 0x040fe400078e020a */
[----:B------:R-:W2:Y:S02]  /*0640*/  LDG.E R10, desc[UR4][R10.64] ;  /* 0x000000040a0a7981 */ /* 0x000ea4000c1e1900 */
[C---:B------:R-:W-:Y:S02]  /*0650*/  IMAD.WIDE R16, R27.reuse, 0x4, R14 ;  /* 0x000000041b107825 */ /* 0x040fe400078e020e */
[----:B------:R-:W3:Y:S02]  /*0660*/  LDG.E R14, desc[UR4][R14.64] ;  /* 0x000000040e0e7981 */ /* 0x000ee4000c1e1900 */
[----:B------:R-:W-:-:S02]  /*0670*/  IMAD.WIDE R18, R27, 0x4, R16 ;  /* 0x000000041b127825 */ /* 0x000fc400078e0210 */
[----:B------:R-:W3:Y:S02]  /*0680*/  LDG.E R16, desc[UR4][R16.64] ;  /* 0x0000000410107981 */ /* 0x000ee4000c1e1900 */
[C---:B------:R-:W-:Y:S02]  /*0690*/  IMAD.WIDE R20, R27.reuse, 0x4, R18 ;  /* 0x000000041b147825 */ /* 0x040fe400078e0212 */
[----:B------:R-:W4:Y:S02]  /*06a0*/  LDG.E R18, desc[UR4][R18.64] ;  /* 0x0000000412127981 */ /* 0x000f24000c1e1900 */
[C---:B------:R-:W-:Y:S02]  /*06b0*/  IMAD.WIDE R24, R27.reuse, 0x4, R20 ;  /* 0x000000041b187825 */ /* 0x040fe400078e0214 */
[----:B------:R-:W4:Y:S02]  /*06c0*/  LDG.E R20, desc[UR4][R20.64] ;  /* 0x0000000414147981 */ /* 0x000f24000c1e1900 */
[----:B------:R-:W-:-:S02]  /*06d0*/  IMAD.WIDE R26, R27, 0x4, R24 ;  /* 0x000000041b1a7825 */ /* 0x000fc400078e0218 */
[----:B------:R-:W5:Y:S04]  /*06e0*/  LDG.E R24, desc[UR4][R24.64] ;  /* 0x0000000418187981 */ /* 0x000f68000c1e1900 */
[----:B------:R-:W5:Y:S01]  /*06f0*/  LDG.E R26, desc[UR4][R26.64] ;  /* 0x000000041a1a7981 */ /* 0x000f62000c1e1900 */
[----:B------:R-:W-:Y:S01]  /*0700*/  VIADD R13, R13, 0x8 ;  /* 0x000000080d0d7836 */ /* 0x000fe20000000000 */
[----:B--2---:R-:W-:-:S04]  /*0710*/  IADD3 R29, PT, PT, R10, R23, R12 ;  /* 0x000000170a1d7210 */ /* 0x004fc80007ffe00c */
[----:B---3--:R-:W-:-:S04]  /*0720*/  IADD3 R29, PT, PT, R16, R14, R29 ;  /* 0x0000000e101d7210 */ /* 0x008fc80007ffe01d */
[----:B----4-:R-:W-:-:S04]  /*0730*/  IADD3 R29, PT, PT, R20, R18, R29 ;  /* 0x00000012141d7210 */ /* 0x010fc80007ffe01d */
[----:B-----5:R-:W-:-:S07]  /*0740*/  IADD3 R12, PT, PT, R26, R24, R29 ;  /* 0x000000181a0c7210 */ /* 0x020fce0007ffe01d */
.L_x_9:
[----:B------:R-:W-:Y:S05]  /*0750*/  BSYNC.RECONVERGENT B2 ;  /* 0x0000000000027941 */ /* 0x000fea0003800200 */
.L_x_8:
        /* <DEDUP_REMOVED lines=12> */
[----:B------:R-:W-:Y:S02]  /*0820*/  IMAD.WIDE R16, R17, 0x4, R14 ;  /* 0x0000000411107825 */ /* 0x000fe400078e020e */
[----:B------:R-:W3:Y:S04]  /*0830*/  LDG.E R15, desc[UR4][R14.64] ;  /* 0x000000040e0f7981 */ /* 0x000ee8000c1e1900 */
[----:B------:R-:W3:Y:S01]  /*0840*/  LDG.E R16, desc[UR4][R16.64] ;  /* 0x0000000410107981 */ /* 0x000ee2000c1e1900 */
[----:B------:R-:W-:-:S02]  /*0850*/  IADD3 R13, PT, PT, R13, 0x4, RZ ;  /* 0x000000040d0d7810 */ /* 0x000fc40007ffe0ff */
[----:B--2---:R-:W-:-:S04]  /*0860*/  IADD3 R12, PT, PT, R10, R19, R12 ;  /* 0x000000130a0c7210 */ /* 0x004fc80007ffe00c */
[----:B---3--:R-:W-:-:S07]  /*0870*/  IADD3 R12, PT, PT, R16, R15, R12 ;  /* 0x0000000f100c7210 */ /* 0x008fce0007ffe00c */
.L_x_11:
[----:B------:R-:W-:Y:S05]  /*0880*/  BSYNC.RECONVERGENT B2 ;  /* 0x0000000000027941 */ /* 0x000fea0003800200 */
.L_x_10:
[----:B------:R-:W-:Y:S05]  /*0890*/  @!P2 BRA `(.L_x_7) ;  /* 0x00000000003ca947 */ /* 0x000fea0003800000 */
[----:B------:R-:W0:Y:S08]  /*08a0*/  LDC R17, c[0x0][0x390] ;  /* 0x0000e400ff117b82 */ /* 0x000e300000000800 */
[----:B------:R-:W1:Y:S01]  /*08b0*/  LDC.64 R10, c[0x0][0x380] ;  /* 0x0000e000ff0a7b82 */ /* 0x000e620000000a00 */
[----:B0-----:R-:W-:-:S04]  /*08c0*/  IMAD R13, R13, R17, R6 ;  /* 0x000000110d0d7224 */ /* 0x001fc800078e0206 */
[----:B-1----:R-:W-:-:S05]  /*08d0*/  IMAD.WIDE R10, R13, 0x4, R10 ;  /* 0x000000040d0a7825 */ /* 0x002fca00078e020a */
[----:B------:R-:W2:Y:S01]  /*08e0*/  LDG.E R13, desc[UR4][R10.64] ;  /* 0x000000040a0d7981 */ /* 0x000ea2000c1e1900 */
[----:B------:R-:W-:Y:S02]  /*08f0*/  ISETP.NE.AND P2, PT, R8, 0x1, PT ;  /* 0x000000010800780c */ /* 0x000fe40003f45270 */
[----:B--2---:R-:W-:-:S11]  /*0900*/  IADD3 R12, PT, PT, R12, R13, RZ ;  /* 0x0000000d0c0c7210 */ /* 0x004fd60007ffe0ff */
[----:B------:R-:W-:Y:S05]  /*0910*/  @!P2 BRA `(.L_x_7) ;  /* 0x00000000001ca947 */ /* 0x000fea0003800000 */
[----:B------:R-:W-:Y:S01]  /*0920*/  ISETP.NE.AND P2, PT, R8, 0x2, PT ;  /* 0x000000020800780c */ /* 0x000fe20003f45270 */
[----:B------:R-:W-:-:S12]  /*0930*/  IMAD.WIDE R14, R17, 0x4, R10 ;  /* 0x00000004110e7825 */ /* 0x000fd800078e020a */
[----:B------:R-:W-:Y:S02]  /*0940*/  @P2 IMAD.WIDE R10, R17, 0x4, R14 ;  /* 0x00000004110a2825 */ /* 0x000fe400078e020e */
[----:B------:R-:W2:Y:S04]  /*0950*/  LDG.E R15, desc[UR4][R14.64] ;  /* 0x000000040e0f7981 */ /* 0x000ea8000c1e1900 */
[----:B------:R-:W3:Y:S01]  /*0960*/  @P2 LDG.E R11, desc[UR4][R10.64] ;  /* 0x000000040a0b2981 */ /* 0x000ee2000c1e1900 */
[----:B--2---:R-:W-:-:S05]  /*0970*/  IMAD.IADD R12, R12, 0x1, R15 ;  /* 0x000000010c0c7824 */ /* 0x004fca00078e020f */
[----:B---3--:R-:W-:-:S07]  /*0980*/  @P2 IADD3 R12, PT, PT, R12, R11, RZ ;  /* 0x0000000b0c0c2210 */ /* 0x008fce0007ffe0ff */
.L_x_7:
[----:B------:R-:W-:Y:S05]  /*0990*/  BSYNC.RECONVERGENT B1 ;  /* 0x0000000000017941 */ /* 0x000fea0003800200 */
.L_x_6:
[C---:B------:R-:W-:Y:S02]  /*09a0*/  ISETP.NE.AND P2, PT, R6.reuse, R3, PT ;  /* 0x000000030600720c */ /* 0x040fe40003f45270 */
[----:B------:R-:W-:-:S11]  /*09b0*/  IADD3 R6, PT, PT, R6, 0x1, RZ ;  /* 0x0000000106067810 */ /* 0x000fd60007ffe0ff */
[----:B------:R-:W-:Y:S05]  /*09c0*/  @P2 BRA `(.L_x_12) ;  /* 0xfffffff800082947 */ /* 0x000fea000383ffff */
.L_x_1:
[----:B0-----:R-:W-:Y:S05]  /*09d0*/  BSYNC.RECONVERGENT B0 ;  /* 0x0000000000007941 */ /* 0x001fea0003800200 */
.L_x_0:
[----:B------:R-:W0:Y:S01]  /*09e0*/  LDC.64 R4, c[0x0][0x388] ;  /* 0x0000e200ff047b82 */ /* 0x000e220000000a00 */
[----:B------:R-:W1:Y:S02]  /*09f0*/  LDCU UR6, c[0x0][0x390] ;  /* 0x00007200ff0677ac */ /* 0x000e640008000800 */
[----:B-1----:R-:W-:-:S04]  /*0a00*/  IMAD R3, R0, UR6, R3 ;  /* 0x0000000600037c24 */ /* 0x002fc8000f8e0203 */
[----:B0-----:R-:W-:-:S05]  /*0a10*/  IMAD.WIDE R2, R3, 0x4, R4 ;  /* 0x0000000403027825 */ /* 0x001fca00078e0204 */
[----:B------:R-:W-:Y:S01]  /*0a20*/  STG.E desc[UR4][R2.64], R12 ;  /* 0x0000000c02007986 */ /* 0x000fe2000c101904 */
[----:B------:R-:W-:Y:S05]  /*0a30*/  EXIT ;  /* 0x000000000000794d */ /* 0x000fea0003800000 */
.L_x_13:
[----:B------:R-:W-:-:S00]  /*0a40*/  BRA `(.L_x_13) ;  /* 0xfffffffc00fc7947 */ /* 0x000fc0000383ffff */
[----:B------:R-:W-:-:S00]  /*0a50*/  NOP ;  /* 0x0000000000007918 */ /* 0x000fc00000000000 */
        /* <DEDUP_REMOVED lines=10> */
.L_x_14:


//--------------------- .nv.shared.reserved.0     --------------------------
	.section	.nv.shared.reserved.0,"aw",@nobits
	.weak		__nv_reservedSMEM_offset_0_alias
	.size		__nv_reservedSMEM_offset_0_alias, 0, 64
	.other		__nv_reservedSMEM_offset_0_alias,@"STO_CUDA_RESERVED_SHARED STV_DEFAULT"
__nv_reservedSMEM_offset_0_alias:
	.zero		0
	.zero		64


//--------------------- .nv.constant0._Z13imageIntegralPiS_ii --------------------------
	.section	.nv.constant0._Z13imageIntegralPiS_ii,"a",@progbits
	.sectionflags	@""
	.align	4
.nv.constant0._Z13imageIntegralPiS_ii:
	.zero		920


//--------------------- SYMBOLS --------------------------

	.type		.nv.reservedSmem.offset0,@object
	.size		.nv.reservedSmem.offset0,0x4
